	.headerflags	@"EF_CUDA_TEXMODE_UNIFIED EF_CUDA_64BIT_ADDRESS EF_CUDA_ACCELERATORS EF_CUDA_SM90 EF_CUDA_VIRTUAL_SM(EF_CUDA_SM90)"
	.elftype	@"ET_EXEC"


//--------------------- .nv.info                  --------------------------
	.section	.nv.info,"",@"SHT_CUDA_INFO"
	.align	4


	//----- nvinfo : EIATTR_REGCOUNT
	.align		4
        /*0000*/ 	.byte	0x04, 0x2f
        /*0002*/ 	.short	(.L_1 - .L_0)
	.align		4
.L_0:
        /*0004*/ 	.word	index@(triton_poi_fused_convolution_reflection_pad2d_relu_15)
        /*0008*/ 	.word	0x00000010


	//----- nvinfo : EIATTR_MIN_STACK_SIZE
	.align		4
.L_1:
        /*000c*/ 	.byte	0x04, 0x12
        /*000e*/ 	.short	(.L_3 - .L_2)
	.align		4
.L_2:
        /*0010*/ 	.word	index@(triton_poi_fused_convolution_reflection_pad2d_relu_15)
        /*0014*/ 	.word	0x00000000


	//----- nvinfo : EIATTR_FRAME_SIZE
	.align		4
.L_3:
        /*0018*/ 	.byte	0x04, 0x11
        /*001a*/ 	.short	(.L_5 - .L_4)
	.align		4
.L_4:
        /*001c*/ 	.word	index@(triton_poi_fused_convolution_reflection_pad2d_relu_15)
        /*0020*/ 	.word	0x00000000


	//----- nvinfo : EIATTR_MIN_STACK_SIZE
	.align		4
.L_5:
        /*0024*/ 	.byte	0x04, 0x12
        /*0026*/ 	.short	(.L_7 - .L_6)
	.align		4
.L_6:
        /*0028*/ 	.word	index@(triton_poi_fused_convolution_reflection_pad2d_relu_15)
        /*002c*/ 	.word	0x00000000
.L_7:


//--------------------- .nv.info.triton_poi_fused_convolution_reflection_pad2d_relu_15 --------------------------
	.section	.nv.info.triton_poi_fused_convolution_reflection_pad2d_relu_15,"",@"SHT_CUDA_INFO"
	.sectionflags	@""
	.align	4


	//----- nvinfo : EIATTR_CUDA_API_VERSION
	.align		4
        /*0000*/ 	.byte	0x04, 0x37
        /*0002*/ 	.short	(.L_9 - .L_8)
.L_8:
        /*0004*/ 	.word	0x0000007c


	//----- nvinfo : EIATTR_KPARAM_INFO
	.align		4
.L_9:
        /*0008*/ 	.byte	0x04, 0x17
        /*000a*/ 	.short	(.L_11 - .L_10)
.L_10:
        /*000c*/ 	.word	0x00000000
        /*0010*/ 	.short	0x0003
        /*0012*/ 	.short	0x0018
        /*0014*/ 	.byte	0x00, 0xf0, 0x11, 0x00


	//----- nvinfo : EIATTR_KPARAM_INFO
	.align		4
.L_11:
        /*0018*/ 	.byte	0x04, 0x17
        /*001a*/ 	.short	(.L_13 - .L_12)
.L_12:
        /*001c*/ 	.word	0x00000000
        /*0020*/ 	.short	0x0002
        /*0022*/ 	.short	0x0010
        /*0024*/ 	.byte	0x00, 0xf4, 0x21, 0x00


	//----- nvinfo : EIATTR_KPARAM_INFO
	.align		4
.L_13:
        /*0028*/ 	.byte	0x04, 0x17
        /*002a*/ 	.short	(.L_15 - .L_14)
.L_14:
        /*002c*/ 	.word	0x00000000
        /*0030*/ 	.short	0x0001
        /*0032*/ 	.short	0x0008
        /*0034*/ 	.byte	0x00, 0xf4, 0x21, 0x00


	//----- nvinfo : EIATTR_KPARAM_INFO
	.align		4
.L_15:
        /*0038*/ 	.byte	0x04, 0x17
        /*003a*/ 	.short	(.L_17 - .L_16)
.L_16:
        /*003c*/ 	.word	0x00000000
        /*0040*/ 	.short	0x0000
        /*0042*/ 	.short	0x0000
        /*0044*/ 	.byte	0x00, 0xf4, 0x21, 0x00


	//----- nvinfo : EIATTR_SPARSE_MMA_MASK
	.align		4
.L_17:
        /*0048*/ 	.byte	0x03, 0x50
        /*004a*/ 	.short	0x0000


	//----- nvinfo : EIATTR_MAXREG_COUNT
	.align		4
        /*004c*/ 	.byte	0x03, 0x1b
        /*004e*/ 	.short	0x00ff


	//----- nvinfo : EIATTR_EXIT_INSTR_OFFSETS
	.align		4
        /*0050*/ 	.byte	0x04, 0x1c
        /*0052*/ 	.short	(.L_19 - .L_18)


	//   ....[0]....
.L_18:
        /*0054*/ 	.word	0x00000460


	//   ....[1]....
        /*0058*/ 	.word	0x00000480


	//----- nvinfo : EIATTR_REQNTID
	.align		4
.L_19:
        /*005c*/ 	.byte	0x04, 0x10
        /*005e*/ 	.short	(.L_21 - .L_20)
.L_20:
        /*0060*/ 	.word	0x00000080
        /*0064*/ 	.word	0x00000001
        /*0068*/ 	.word	0x00000001


	//----- nvinfo : EIATTR_CBANK_PARAM_SIZE
	.align		4
.L_21:
        /*006c*/ 	.byte	0x03, 0x19
        /*006e*/ 	.short	0x001c


	//----- nvinfo : EIATTR_PARAM_CBANK
	.align		4
        /*0070*/ 	.byte	0x04, 0x0a
        /*0072*/ 	.short	(.L_23 - .L_22)
	.align		4
.L_22:
        /*0074*/ 	.word	index@(.nv.constant0.triton_poi_fused_convolution_reflection_pad2d_relu_15)
        /*0078*/ 	.short	0x0210
        /*007a*/ 	.short	0x001c


	//----- nvinfo : EIATTR_SW_WAR
	.align		4
.L_23:
        /*007c*/ 	.byte	0x04, 0x36
        /*007e*/ 	.short	(.L_25 - .L_24)
.L_24:
        /*0080*/ 	.word	0x00000008
.L_25:


//--------------------- .nv.callgraph             --------------------------
	.section	.nv.callgraph,"",@"SHT_CUDA_CALLGRAPH"
	.align	4
	.sectionentsize	8
	.align		4
        /*0000*/ 	.word	0x00000000
	.align		4
        /*0004*/ 	.word	0xffffffff
	.align		4
        /*0008*/ 	.word	0x00000000
	.align		4
        /*000c*/ 	.word	0xfffffffe
	.align		4
        /*0010*/ 	.word	0x00000000
	.align		4
        /*0014*/ 	.word	0xfffffffd
	.align		4
        /*0018*/ 	.word	0x00000000
	.align		4
        /*001c*/ 	.word	0xfffffffc


//--------------------- .text.triton_poi_fused_convolution_reflection_pad2d_relu_15 --------------------------
	.section	.text.triton_poi_fused_convolution_reflection_pad2d_relu_15,"ax",@progbits
	.align	128
        .global         triton_poi_fused_convolution_reflection_pad2d_relu_15
        .type           triton_poi_fused_convolution_reflection_pad2d_relu_15,@function
        .size           triton_poi_fused_convolution_reflection_pad2d_relu_15,(.L_x_1 - triton_poi_fused_convolution_reflection_pad2d_relu_15)
        .other          triton_poi_fused_convolution_reflection_pad2d_relu_15,@"STO_CUDA_ENTRY STV_DEFAULT"
triton_poi_fused_convolution_reflection_pad2d_relu_15:
.text.triton_poi_fused_convolution_reflection_pad2d_relu_15:
[----:B------:R-:W0:Y:S02]  /*0000*/  LDC R1, c[0x0][0x28] ;  /* 0x00000a00ff017b82 */ /* 0x000e240000000800 */
[----:B------:R-:W1:Y:S01]  /*0010*/  S2R R0, SR_TID.X ;  /* 0x0000000000007919 */ /* 0x000e620000002100 */
[----:B------:R-:W-:Y:S01]  /*0020*/  ULDC.64 UR4, c[0x0][0x208] ;  /* 0x0000820000047ab9 */ /* 0x000fe20000000a00 */
[----:B------:R-:W2:Y:S01]  /*0030*/  S2R R3, SR_CTAID.X ;  /* 0x0000000000037919 */ /* 0x000ea20000002500 */
[----:B-1----:R-:W-:-:S05]  /*0040*/  IMAD.SHL.U32 R0, R0, 0x2, RZ ;  /* 0x0000000200007824 */ /* 0x002fca00078e00ff */
[----:B------:R-:W-:-:S05]  /*0050*/  LOP3.LUT R0, R0, 0xfe, RZ, 0xc0, !PT ;  /* 0x000000fe00007812 */ /* 0x000fca00078ec0ff */
[----:B--2---:R-:W-:-:S04]  /*0060*/  IMAD R0, R3, 0x100, R0 ;  /* 0x0000010003007824 */ /* 0x004fc800078e0200 */
[C---:B------:R-:W-:Y:S01]  /*0070*/  IMAD.HI R3, R0.reuse, 0x66666667, RZ ;  /* 0x6666666700037827 */ /* 0x040fe200078e02ff */
[----:B------:R-:W-:-:S03]  /*0080*/  ISETP.GE.AND P2, PT, R0, 0x6400, PT ;  /* 0x000064000000780c */ /* 0x000fc60003f46270 */
[----:B------:R-:W-:Y:S01]  /*0090*/  VIADD R2, R0, 0x1 ;  /* 0x0000000100027836 */ /* 0x000fe20000000000 */
[----:B------:R-:W-:-:S04]  /*00a0*/  SHF.R.U32.HI R4, RZ, 0x1f, R3 ;  /* 0x0000001fff047819 */ /* 0x000fc80000011603 */
[----:B------:R-:W-:Y:S01]  /*00b0*/  LEA.HI.SX32 R5, R3, R4, 0x1e ;  /* 0x0000000403057211 */ /* 0x000fe200078ff2ff */
[----:B------:R-:W-:-:S04]  /*00c0*/  IMAD.HI R3, R2, 0x66666667, RZ ;  /* 0x6666666702037827 */ /* 0x000fc800078e02ff */
[----:B------:R-:W-:Y:S01]  /*00d0*/  IMAD.HI R6, R5, 0x66666667, RZ ;  /* 0x6666666705067827 */ /* 0x000fe200078e02ff */
[----:B------:R-:W-:-:S04]  /*00e0*/  SHF.R.U32.HI R4, RZ, 0x1f, R3 ;  /* 0x0000001fff047819 */ /* 0x000fc80000011603 */
[----:B------:R-:W-:Y:S02]  /*00f0*/  SHF.R.U32.HI R7, RZ, 0x1f, R6 ;  /* 0x0000001fff077819 */ /* 0x000fe40000011606 */
[----:B------:R-:W-:Y:S01]  /*0100*/  LEA.HI.SX32 R4, R3, R4, 0x1e ;  /* 0x0000000403047211 */ /* 0x000fe200078ff2ff */
[----:B------:R-:W-:Y:S01]  /*0110*/  IMAD R3, R5, 0xa, RZ ;  /* 0x0000000a05037824 */ /* 0x000fe200078e02ff */
[----:B------:R-:W-:Y:S01]  /*0120*/  LEA.HI.SX32 R7, R6, R7, 0x1e ;  /* 0x0000000706077211 */ /* 0x000fe200078ff2ff */
[----:B------:R-:W-:-:S03]  /*0130*/  IMAD.HI R6, R0, 0x51eb851f, RZ ;  /* 0x51eb851f00067827 */ /* 0x000fc600078e02ff */
[----:B------:R-:W-:Y:S01]  /*0140*/  LOP3.LUT R9, RZ, R3, RZ, 0x33, !PT ;  /* 0x00000003ff097212 */ /* 0x000fe200078e33ff */
[----:B------:R-:W-:Y:S01]  /*0150*/  IMAD R4, R4, 0xa, RZ ;  /* 0x0000000a04047824 */ /* 0x000fe200078e02ff */
[----:B------:R-:W-:Y:S01]  /*0160*/  SHF.R.U32.HI R3, RZ, 0x1f, R6 ;  /* 0x0000001fff037819 */ /* 0x000fe20000011606 */
[----:B------:R-:W-:Y:S02]  /*0170*/  IMAD R8, R7, 0xa, RZ ;  /* 0x0000000a07087824 */ /* 0x000fe400078e02ff */
[----:B------:R-:W-:Y:S01]  /*0180*/  IMAD.IADD R9, R0, 0x1, R9 ;  /* 0x0000000100097824 */ /* 0x000fe200078e0209 */
[----:B------:R-:W-:Y:S02]  /*0190*/  LOP3.LUT R7, RZ, R4, RZ, 0x33, !PT ;  /* 0x00000004ff077212 */ /* 0x000fe400078e33ff */
[----:B------:R-:W-:Y:S02]  /*01a0*/  LOP3.LUT R8, RZ, R8, RZ, 0x33, !PT ;  /* 0x00000008ff087212 */ /* 0x000fe400078e33ff */
[----:B------:R-:W-:Y:S01]  /*01b0*/  IABS R10, R9 ;  /* 0x00000009000a7213 */ /* 0x000fe20000000000 */
[----:B------:R-:W-:Y:S01]  /*01c0*/  IMAD.IADD R7, R2, 0x1, R7 ;  /* 0x0000000102077824 */ /* 0x000fe200078e0207 */
[----:B------:R-:W-:Y:S01]  /*01d0*/  LEA.HI.SX32 R6, R6, R3, 0x1b ;  /* 0x0000000306067211 */ /* 0x000fe200078fdaff */
[----:B------:R-:W-:Y:S01]  /*01e0*/  IMAD.IADD R8, R5, 0x1, R8 ;  /* 0x0000000105087824 */ /* 0x000fe200078e0208 */
[----:B------:R-:W-:Y:S01]  /*01f0*/  IADD3 R10, R10, -0x7, RZ ;  /* 0xfffffff90a0a7810 */ /* 0x000fe20007ffe0ff */
[----:B------:R-:W1:Y:S01]  /*0200*/  LDC.64 R4, c[0x0][0x210] ;  /* 0x00008400ff047b82 */ /* 0x000e620000000a00 */
[----:B------:R-:W-:-:S02]  /*0210*/  IABS R7, R7 ;  /* 0x0000000700077213 */ /* 0x000fc40000000000 */
[----:B------:R-:W-:Y:S02]  /*0220*/  IABS R11, R8 ;  /* 0x00000008000b7213 */ /* 0x000fe40000000000 */
[----:B------:R-:W-:Y:S01]  /*0230*/  IABS R12, R10 ;  /* 0x0000000a000c7213 */ /* 0x000fe20000000000 */
[----:B------:R-:W-:Y:S01]  /*0240*/  IMAD.MOV.U32 R8, RZ, RZ, R7 ;  /* 0x000000ffff087224 */ /* 0x000fe200078e0007 */
[----:B------:R-:W-:Y:S01]  /*0250*/  SHF.R.S32.HI R7, RZ, 0x1f, R6 ;  /* 0x0000001fff077819 */ /* 0x000fe20000011406 */
[----:B------:R-:W2:Y:S01]  /*0260*/  LDC.64 R2, c[0x0][0x218] ;  /* 0x00008600ff027b82 */ /* 0x000ea20000000a00 */
[----:B------:R-:W-:Y:S01]  /*0270*/  VIADD R10, R11, 0xfffffff9 ;  /* 0xfffffff90b0a7836 */ /* 0x000fe20000000000 */
[----:B------:R-:W-:Y:S01]  /*0280*/  LEA R9, R6, 0x3f, 0x6 ;  /* 0x0000003f06097811 */ /* 0x000fe200078e30ff */
[----:B------:R-:W-:Y:S01]  /*0290*/  VIADD R8, R8, 0xfffffff9 ;  /* 0xfffffff908087836 */ /* 0x000fe20000000000 */
[----:B------:R-:W-:Y:S02]  /*02a0*/  LEA.HI R7, R7, R6, RZ, 0x6 ;  /* 0x0000000607077211 */ /* 0x000fe400078f30ff */
[----:B------:R-:W-:-:S02]  /*02b0*/  IABS R11, R10 ;  /* 0x0000000a000b7213 */ /* 0x000fc40000000000 */
[----:B------:R-:W-:Y:S01]  /*02c0*/  IABS R13, R8 ;  /* 0x00000008000d7213 */ /* 0x000fe20000000000 */
[----:B------:R-:W-:Y:S01]  /*02d0*/  IMAD.MOV.U32 R8, RZ, RZ, R12 ;  /* 0x000000ffff087224 */ /* 0x000fe200078e000c */
[----:B------:R-:W-:-:S03]  /*02e0*/  LOP3.LUT R7, R7, 0xffffffc0, RZ, 0xc0, !PT ;  /* 0xffffffc007077812 */ /* 0x000fc600078ec0ff */
[----:B------:R-:W-:Y:S01]  /*02f0*/  IMAD.MOV.U32 R10, RZ, RZ, R13 ;  /* 0x000000ffff0a7224 */ /* 0x000fe200078e000d */
[----:B------:R-:W-:Y:S02]  /*0300*/  IADD3 R8, R9, -R8, RZ ;  /* 0x8000000809087210 */ /* 0x000fe40007ffe0ff */
[----:B------:R-:W-:Y:S01]  /*0310*/  CS2R R12, SRZ ;  /* 0x00000000000c7805 */ /* 0x000fe2000001ff00 */
[----:B------:R-:W-:Y:S02]  /*0320*/  IMAD.IADD R10, R9, 0x1, -R10 ;  /* 0x00000001090a7824 */ /* 0x000fe400078e0a0a */
[----:B------:R-:W-:Y:S02]  /*0330*/  IMAD.IADD R9, R6, 0x1, -R7 ;  /* 0x0000000106097824 */ /* 0x000fe400078e0a07 */
[C---:B------:R-:W-:Y:S02]  /*0340*/  IMAD R7, R11.reuse, -0x8, R8 ;  /* 0xfffffff80b077824 */ /* 0x040fe400078e0208 */
[----:B------:R-:W-:-:S02]  /*0350*/  IMAD R11, R11, -0x8, R10 ;  /* 0xfffffff80b0b7824 */ /* 0x000fc400078e020a */
[----:B-1----:R-:W-:-:S04]  /*0360*/  IMAD.WIDE R6, R7, 0x4, R4 ;  /* 0x0000000407067825 */ /* 0x002fc800078e0204 */
[----:B------:R-:W-:Y:S01]  /*0370*/  IMAD.WIDE R4, R11, 0x4, R4 ;  /* 0x000000040b047825 */ /* 0x000fe200078e0204 */
[----:B------:R-:W-:-:S03]  /*0380*/  CS2R R10, SRZ ;  /* 0x00000000000a7805 */ /* 0x000fc6000001ff00 */
[----:B--2---:R-:W-:Y:S02]  /*0390*/  IMAD.WIDE R2, R9, 0x4, R2 ;  /* 0x0000000409027825 */ /* 0x004fe400078e0202 */
[----:B------:R-:W1:Y:S01]  /*03a0*/  LDC.64 R8, c[0x0][0x220] ;  /* 0x00008800ff087b82 */ /* 0x000e620000000a00 */
[----:B------:R-:W2:Y:S04]  /*03b0*/  @!P2 LDG.E.EL R10, desc[UR4][R6.64] ;  /* 0x00000004060aa981 */ /* 0x000ea8000c2e1900 */
[----:B------:R-:W2:Y:S04]  /*03c0*/  @!P2 LDG.E.EL R13, desc[UR4][R2.64] ;  /* 0x00000004020da981 */ /* 0x000ea8000c2e1900 */
[----:B------:R-:W3:Y:S04]  /*03d0*/  @!P2 LDG.E.EL R11, desc[UR4][R4.64] ;  /* 0x00000004040ba981 */ /* 0x000ee8000c2e1900 */
[----:B------:R-:W3:Y:S01]  /*03e0*/  @!P2 LDG.E.EL R12, desc[UR4][R2.64] ;  /* 0x00000004020ca981 */ /* 0x000ee2000c2e1900 */
[----:B-1----:R-:W-:Y:S01]  /*03f0*/  IMAD.WIDE R8, R0, 0x4, R8 ;  /* 0x0000000400087825 */ /* 0x002fe200078e0208 */
[----:B--2---:R-:W-:-:S03]  /*0400*/  FSETP.GEU.AND P0, PT, R10, -R13, PT ;  /* 0x8000000d0a00720b */ /* 0x004fc60003f0e000 */
[----:B------:R-:W-:-:S05]  /*0410*/  FADD R10, R13, R10 ;  /* 0x0000000a0d0a7221 */ /* 0x000fca0000000000 */
[----:B------:R-:W-:Y:S01]  /*0420*/  FSEL R10, R10, RZ, P0 ;  /* 0x000000ff0a0a7208 */ /* 0x000fe20000000000 */
[----:B---3--:R-:W-:Y:S01]  /*0430*/  FADD R13, R12, R11 ;  /* 0x0000000b0c0d7221 */ /* 0x008fe20000000000 */
[----:B------:R-:W-:-:S04]  /*0440*/  FSETP.GEU.AND P1, PT, R11, -R12, PT ;  /* 0x8000000c0b00720b */ /* 0x000fc80003f2e000 */
[----:B------:R-:W-:Y:S01]  /*0450*/  FSEL R11, R13, RZ, P1 ;  /* 0x000000ff0d0b7208 */ /* 0x000fe20000800000 */
[----:B------:R-:W-:Y:S08]  /*0460*/  @P2 EXIT ;  /* 0x000000000000294d */ /* 0x000ff00003800000 */
[----:B------:R-:W-:Y:S01]  /*0470*/  STG.E.64 desc[UR4][R8.64], R10 ;  /* 0x0000000a08007986 */ /* 0x000fe2000c101b04 */
[----:B------:R-:W-:Y:S05]  /*0480*/  EXIT ;  /* 0x000000000000794d */ /* 0x000fea0003800000 */
.L_x_0:
[----:B------:R-:W-:-:S00]  /*0490*/  BRA `(.L_x_0) ;  /* 0xfffffffc00fc7947 */ /* 0x000fc0000383ffff */
[----:B------:R-:W-:-:S00]  /*04a0*/  NOP ;  /* 0x0000000000007918 */ /* 0x000fc00000000000 */
        /* <DEDUP_REMOVED lines=13> */
.L_x_1:


//--------------------- .nv.constant0.triton_poi_fused_convolution_reflection_pad2d_relu_15 --------------------------
	.section	.nv.constant0.triton_poi_fused_convolution_reflection_pad2d_relu_15,"a",@progbits
	.sectionflags	@""
	.align	4
.nv.constant0.triton_poi_fused_convolution_reflection_pad2d_relu_15:
	.zero		556
